	.headerflags	@"EF_CUDA_TEXMODE_UNIFIED EF_CUDA_64BIT_ADDRESS EF_CUDA_ACCELERATORS EF_CUDA_SM90 EF_CUDA_VIRTUAL_SM(EF_CUDA_SM90)"
	.elftype	@"ET_EXEC"


//--------------------- .nv.info                  --------------------------
	.section	.nv.info,"",@"SHT_CUDA_INFO"
	.align	4


	//----- nvinfo : EIATTR_REGCOUNT
	.align		4
        /*0000*/ 	.byte	0x04, 0x2f
        /*0002*/ 	.short	(.L_3 - .L_2)
	.align		4
.L_2:
        /*0004*/ 	.word	index@(triton_poi_fused__native_batch_norm_legit_no_training_convolution_relu_1)
        /*0008*/ 	.word	0x00000013


	//----- nvinfo : EIATTR_MIN_STACK_SIZE
	.align		4
.L_3:
        /*000c*/ 	.byte	0x04, 0x12
        /*000e*/ 	.short	(.L_5 - .L_4)
	.align		4
.L_4:
        /*0010*/ 	.word	index@(triton_poi_fused__native_batch_norm_legit_no_training_convolution_relu_1)
        /*0014*/ 	.word	0x00000000


	//----- nvinfo : EIATTR_FRAME_SIZE
	.align		4
.L_5:
        /*0018*/ 	.byte	0x04, 0x11
        /*001a*/ 	.short	(.L_7 - .L_6)
	.align		4
.L_6:
        /*001c*/ 	.word	index@(triton_poi_fused__native_batch_norm_legit_no_training_convolution_relu_1)
        /*0020*/ 	.word	0x00000000


	//----- nvinfo : EIATTR_MIN_STACK_SIZE
	.align		4
.L_7:
        /*0024*/ 	.byte	0x04, 0x12
        /*0026*/ 	.short	(.L_9 - .L_8)
	.align		4
.L_8:
        /*0028*/ 	.word	index@(triton_poi_fused__native_batch_norm_legit_no_training_convolution_relu_1)
        /*002c*/ 	.word	0x00000000
.L_9:


//--------------------- .nv.info.triton_poi_fused__native_batch_norm_legit_no_training_convolution_relu_1 --------------------------
	.section	.nv.info.triton_poi_fused__native_batch_norm_legit_no_training_convolution_relu_1,"",@"SHT_CUDA_INFO"
	.sectionflags	@""
	.align	4


	//----- nvinfo : EIATTR_CUDA_API_VERSION
	.align		4
        /*0000*/ 	.byte	0x04, 0x37
        /*0002*/ 	.short	(.L_11 - .L_10)
.L_10:
        /*0004*/ 	.word	0x0000007c


	//----- nvinfo : EIATTR_KPARAM_INFO
	.align		4
.L_11:
        /*0008*/ 	.byte	0x04, 0x17
        /*000a*/ 	.short	(.L_13 - .L_12)
.L_12:
        /*000c*/ 	.word	0x00000000
        /*0010*/ 	.short	0x0007
        /*0012*/ 	.short	0x0038
        /*0014*/ 	.byte	0x00, 0xf0, 0x11, 0x00


	//----- nvinfo : EIATTR_KPARAM_INFO
	.align		4
.L_13:
        /*0018*/ 	.byte	0x04, 0x17
        /*001a*/ 	.short	(.L_15 - .L_14)
.L_14:
        /*001c*/ 	.word	0x00000000
        /*0020*/ 	.short	0x0006
        /*0022*/ 	.short	0x0030
        /*0024*/ 	.byte	0x00, 0xf4, 0x21, 0x00


	//----- nvinfo : EIATTR_KPARAM_INFO
	.align		4
.L_15:
        /*0028*/ 	.byte	0x04, 0x17
        /*002a*/ 	.short	(.L_17 - .L_16)
.L_16:
        /*002c*/ 	.word	0x00000000
        /*0030*/ 	.short	0x0005
        /*0032*/ 	.short	0x0028
        /*0034*/ 	.byte	0x00, 0xf4, 0x21, 0x00


	//----- nvinfo : EIATTR_KPARAM_INFO
	.align		4
.L_17:
        /*0038*/ 	.byte	0x04, 0x17
        /*003a*/ 	.short	(.L_19 - .L_18)
.L_18:
        /*003c*/ 	.word	0x00000000
        /*0040*/ 	.short	0x0004
        /*0042*/ 	.short	0x0020
        /*0044*/ 	.byte	0x00, 0xf4, 0x21, 0x00


	//----- nvinfo : EIATTR_KPARAM_INFO
	.align		4
.L_19:
        /*0048*/ 	.byte	0x04, 0x17
        /*004a*/ 	.short	(.L_21 - .L_20)
.L_20:
        /*004c*/ 	.word	0x00000000
        /*0050*/ 	.short	0x0003
        /*0052*/ 	.short	0x0018
        /*0054*/ 	.byte	0x00, 0xf4, 0x21, 0x00


	//----- nvinfo : EIATTR_KPARAM_INFO
	.align		4
.L_21:
        /*0058*/ 	.byte	0x04, 0x17
        /*005a*/ 	.short	(.L_23 - .L_22)
.L_22:
        /*005c*/ 	.word	0x00000000
        /*0060*/ 	.short	0x0002
        /*0062*/ 	.short	0x0010
        /*0064*/ 	.byte	0x00, 0xf4, 0x21, 0x00


	//----- nvinfo : EIATTR_KPARAM_INFO
	.align		4
.L_23:
        /*0068*/ 	.byte	0x04, 0x17
        /*006a*/ 	.short	(.L_25 - .L_24)
.L_24:
        /*006c*/ 	.word	0x00000000
        /*0070*/ 	.short	0x0001
        /*0072*/ 	.short	0x0008
        /*0074*/ 	.byte	0x00, 0xf4, 0x21, 0x00


	//----- nvinfo : EIATTR_KPARAM_INFO
	.align		4
.L_25:
        /*0078*/ 	.byte	0x04, 0x17
        /*007a*/ 	.short	(.L_27 - .L_26)
.L_26:
        /*007c*/ 	.word	0x00000000
        /*0080*/ 	.short	0x0000
        /*0082*/ 	.short	0x0000
        /*0084*/ 	.byte	0x00, 0xf4, 0x21, 0x00


	//----- nvinfo : EIATTR_SPARSE_MMA_MASK
	.align		4
.L_27:
        /*0088*/ 	.byte	0x03, 0x50
        /*008a*/ 	.short	0x0000


	//----- nvinfo : EIATTR_MAXREG_COUNT
	.align		4
        /*008c*/ 	.byte	0x03, 0x1b
        /*008e*/ 	.short	0x00ff


	//----- nvinfo : EIATTR_EXIT_INSTR_OFFSETS
	.align		4
        /*0090*/ 	.byte	0x04, 0x1c
        /*0092*/ 	.short	(.L_29 - .L_28)


	//   ....[0]....
.L_28:
        /*0094*/ 	.word	0x00000340


	//----- nvinfo : EIATTR_REQNTID
	.align		4
.L_29:
        /*0098*/ 	.byte	0x04, 0x10
        /*009a*/ 	.short	(.L_31 - .L_30)
.L_30:
        /*009c*/ 	.word	0x00000080
        /*00a0*/ 	.word	0x00000001
        /*00a4*/ 	.word	0x00000001


	//----- nvinfo : EIATTR_CBANK_PARAM_SIZE
	.align		4
.L_31:
        /*00a8*/ 	.byte	0x03, 0x19
        /*00aa*/ 	.short	0x003c


	//----- nvinfo : EIATTR_PARAM_CBANK
	.align		4
        /*00ac*/ 	.byte	0x04, 0x0a
        /*00ae*/ 	.short	(.L_33 - .L_32)
	.align		4
.L_32:
        /*00b0*/ 	.word	index@(.nv.constant0.triton_poi_fused__native_batch_norm_legit_no_training_convolution_relu_1)
        /*00b4*/ 	.short	0x0210
        /*00b6*/ 	.short	0x003c


	//----- nvinfo : EIATTR_SW_WAR
	.align		4
.L_33:
        /*00b8*/ 	.byte	0x04, 0x36
        /*00ba*/ 	.short	(.L_35 - .L_34)
.L_34:
        /*00bc*/ 	.word	0x00000008
.L_35:


//--------------------- .nv.callgraph             --------------------------
	.section	.nv.callgraph,"",@"SHT_CUDA_CALLGRAPH"
	.align	4
	.sectionentsize	8
	.align		4
        /*0000*/ 	.word	0x00000000
	.align		4
        /*0004*/ 	.word	0xffffffff
	.align		4
        /*0008*/ 	.word	0x00000000
	.align		4
        /*000c*/ 	.word	0xfffffffe
	.align		4
        /*0010*/ 	.word	0x00000000
	.align		4
        /*0014*/ 	.word	0xfffffffd
	.align		4
        /*0018*/ 	.word	0x00000000
	.align		4
        /*001c*/ 	.word	0xfffffffc


//--------------------- .nv.constant4             --------------------------
	.section	.nv.constant4,"a",@progbits
	.align	8
	.align		8
.nv.constant4:
        /*0000*/ 	.dword	_$_str
	.align		8
        /*0008*/ 	.dword	_$_str_$_2


//--------------------- .text.triton_poi_fused__native_batch_norm_legit_no_training_convolution_relu_1 --------------------------
	.section	.text.triton_poi_fused__native_batch_norm_legit_no_training_convolution_relu_1,"ax",@progbits
	.align	128
        .global         triton_poi_fused__native_batch_norm_legit_no_training_convolution_relu_1
        .type           triton_poi_fused__native_batch_norm_legit_no_training_convolution_relu_1,@function
        .size           triton_poi_fused__native_batch_norm_legit_no_training_convolution_relu_1,(.L_x_1 - triton_poi_fused__native_batch_norm_legit_no_training_convolution_relu_1)
        .other          triton_poi_fused__native_batch_norm_legit_no_training_convolution_relu_1,@"STO_CUDA_ENTRY STV_DEFAULT"
triton_poi_fused__native_batch_norm_legit_no_training_convolution_relu_1:
.text.triton_poi_fused__native_batch_norm_legit_no_training_convolution_relu_1:
[----:B------:R-:W-:Y:S01]  /*0000*/  LDC R1, c[0x0][0x28] ;  /* 0x00000a00ff017b82 */ /* 0x000fe20000000800 */
[----:B------:R-:W1:Y:S07]  /*0010*/  S2R R0, SR_TID.X ;  /* 0x0000000000007919 */ /* 0x000e6e0000002100 */
[----:B------:R-:W2:Y:S01]  /*0020*/  LDC.64 R10, c[0x0][0x228] ;  /* 0x00008a00ff0a7b82 */ /* 0x000ea20000000a00 */
[----:B------:R-:W-:Y:S01]  /*0030*/  ULDC.64 UR4, c[0x0][0x208] ;  /* 0x0000820000047ab9 */ /* 0x000fe20000000a00 */
[----:B------:R-:W3:Y:S06]  /*0040*/  S2R R3, SR_CTAID.X ;  /* 0x0000000000037919 */ /* 0x000eec0000002500 */
[----:B------:R-:W4:Y:S08]  /*0050*/  LDC.64 R6, c[0x0][0x218] ;  /* 0x00008600ff067b82 */ /* 0x000f300000000a00 */
[----:B------:R-:W5:Y:S08]  /*0060*/  LDC.64 R8, c[0x0][0x220] ;  /* 0x00008800ff087b82 */ /* 0x000f700000000a00 */
[----:B------:R-:W5:Y:S01]  /*0070*/  LDC.64 R12, c[0x0][0x230] ;  /* 0x00008c00ff0c7b82 */ /* 0x000f620000000a00 */
[----:B-1----:R-:W-:-:S07]  /*0080*/  LOP3.LUT R0, R0, 0x7f, RZ, 0xc0, !PT ;  /* 0x0000007f00007812 */ /* 0x002fce00078ec0ff */
[----:B------:R-:W1:Y:S01]  /*0090*/  LDC.64 R4, c[0x0][0x238] ;  /* 0x00008e00ff047b82 */ /* 0x000e620000000a00 */
[----:B---3--:R-:W-:Y:S02]  /*00a0*/  SHF.R.S32.HI R2, RZ, 0x18, R3 ;  /* 0x00000018ff027819 */ /* 0x008fe40000011403 */
[----:B------:R-:W-:Y:S02]  /*00b0*/  LEA R0, R3, R0, 0x7 ;  /* 0x0000000003007211 */ /* 0x000fe400078e38ff */
[----:B------:R-:W-:-:S04]  /*00c0*/  SGXT R3, R2, 0x1 ;  /* 0x000000010203781a */ /* 0x000fc80000000200 */
[----:B------:R-:W-:-:S04]  /*00d0*/  LEA.HI R3, R3, R0, RZ, 0xc ;  /* 0x0000000003037211 */ /* 0x000fc800078f60ff */
[----:B------:R-:W-:-:S04]  /*00e0*/  SHF.R.S32.HI R2, RZ, 0xc, R3 ;  /* 0x0000000cff027819 */ /* 0x000fc80000011403 */
[----:B------:R-:W-:-:S04]  /*00f0*/  LEA.HI R3, R3, R2, RZ, 0x1 ;  /* 0x0000000203037211 */ /* 0x000fc800078f08ff */
[----:B------:R-:W-:-:S04]  /*0100*/  LOP3.LUT R3, R3, 0xfffffffe, RZ, 0xc0, !PT ;  /* 0xfffffffe03037812 */ /* 0x000fc800078ec0ff */
[----:B------:R-:W-:Y:S02]  /*0110*/  IADD3 R15, R2, -R3, RZ ;  /* 0x80000003020f7210 */ /* 0x000fe40007ffe0ff */
[----:B------:R-:W3:Y:S03]  /*0120*/  LDC.64 R2, c[0x0][0x210] ;  /* 0x00008400ff027b82 */ /* 0x000ee60000000a00 */
[----:B--2---:R-:W-:-:S05]  /*0130*/  IMAD.WIDE R10, R15, 0x4, R10 ;  /* 0x000000040f0a7825 */ /* 0x004fca00078e020a */
[----:B------:R2:W2:Y:S01]  /*0140*/  LDG.E.EL R16, desc[UR4][R10.64] ;  /* 0x000000040a107981 */ /* 0x0004a2000c2e1900 */
[----:B----4-:R-:W-:-:S04]  /*0150*/  IMAD.WIDE R6, R15, 0x4, R6 ;  /* 0x000000040f067825 */ /* 0x010fc800078e0206 */
[C---:B-----5:R-:W-:Y:S02]  /*0160*/  IMAD.WIDE R8, R15.reuse, 0x4, R8 ;  /* 0x000000040f087825 */ /* 0x060fe400078e0208 */
[----:B------:R4:W5:Y:S02]  /*0170*/  LDG.E.EL R7, desc[UR4][R6.64] ;  /* 0x0000000406077981 */ /* 0x000964000c2e1900 */
[----:B---3--:R-:W-:Y:S02]  /*0180*/  IMAD.WIDE R2, R0, 0x4, R2 ;  /* 0x0000000400027825 */ /* 0x008fe400078e0202 */
[----:B------:R-:W3:Y:S04]  /*0190*/  LDG.E.EL R8, desc[UR4][R8.64] ;  /* 0x0000000408087981 */ /* 0x000ee8000c2e1900 */
[----:B------:R-:W5:Y:S01]  /*01a0*/  LDG.E R14, desc[UR4][R2.64] ;  /* 0x00000004020e7981 */ /* 0x000f62000c1e1900 */
[----:B0-2---:R-:W-:-:S04]  /*01b0*/  IMAD.WIDE R10, R15, 0x4, R12 ;  /* 0x000000040f0a7825 */ /* 0x005fc800078e020c */
[----:B-1----:R-:W-:Y:S02]  /*01c0*/  IMAD.WIDE R12, R15, 0x4, R4 ;  /* 0x000000040f0c7825 */ /* 0x002fe400078e0204 */
[----:B------:R-:W2:Y:S01]  /*01d0*/  LDG.E.EL R10, desc[UR4][R10.64] ;  /* 0x000000040a0a7981 */ /* 0x000ea2000c2e1900 */
[----:B----4-:R-:W-:Y:S01]  /*01e0*/  HFMA2.MMA R6, -RZ, RZ, 1.625, 0 ;  /* 0x3e800000ff067435 */ /* 0x010fe200000001ff */
[----:B------:R-:W0:Y:S02]  /*01f0*/  LDC.64 R4, c[0x0][0x240] ;  /* 0x00009000ff047b82 */ /* 0x000e240000000a00 */
[----:B------:R-:W2:Y:S01]  /*0200*/  LDG.E.EL R13, desc[UR4][R12.64] ;  /* 0x000000040c0d7981 */ /* 0x000ea2000c2e1900 */
[----:B0-----:R-:W-:-:S04]  /*0210*/  IMAD.WIDE R4, R0, 0x4, R4 ;  /* 0x0000000400047825 */ /* 0x001fc800078e0204 */
[----:B------:R-:W-:-:S04]  /*0220*/  FADD R16, R16, 9.9999997473787516356e-06 ;  /* 0x3727c5ac10107421 */ /* 0x000fc80000000000 */
[----:B------:R-:W0:Y:S02]  /*0230*/  MUFU.SQRT R15, R16 ;  /* 0x00000010000f7308 */ /* 0x000e240000002000 */
[C---:B0-----:R-:W-:Y:S02]  /*0240*/  FSETP.GT.AND P0, PT, R15.reuse, 8.50705917302346158658e+37, PT ;  /* 0x7e8000000f00780b */ /* 0x041fe40003f04000 */
[----:B------:R-:W-:-:S11]  /*0250*/  FSETP.GEU.AND P1, PT, R15, 1.175494350822287508e-38, PT ;  /* 0x008000000f00780b */ /* 0x000fd60003f2e000 */
[----:B------:R-:W-:-:S04]  /*0260*/  @P0 FMUL R15, R15, 0.25 ;  /* 0x3e8000000f0f0820 */ /* 0x000fc80000400000 */
[----:B------:R-:W-:-:S06]  /*0270*/  @!P1 FMUL R15, R15, 16777216 ;  /* 0x4b8000000f0f9820 */ /* 0x000fcc0000400000 */
[----:B------:R-:W0:Y:S01]  /*0280*/  MUFU.RCP R15, R15 ;  /* 0x0000000f000f7308 */ /* 0x000e220000001000 */
[----:B------:R-:W-:Y:S01]  /*0290*/  FSEL R6, R6, 1, P0 ;  /* 0x3f80000006067808 */ /* 0x000fe20000000000 */
[----:B-----5:R-:W-:-:S04]  /*02a0*/  FADD R7, R14, R7 ;  /* 0x000000070e077221 */ /* 0x020fc80000000000 */
[----:B------:R-:W-:Y:S01]  /*02b0*/  @!P1 FMUL R6, R6, 16777216 ;  /* 0x4b80000006069820 */ /* 0x000fe20000400000 */
[----:B---3--:R-:W-:-:S03]  /*02c0*/  FADD R8, -R8, R7 ;  /* 0x0000000708087221 */ /* 0x008fc60000000100 */
[----:B0-----:R-:W-:-:S04]  /*02d0*/  FMUL R9, R15, R6 ;  /* 0x000000060f097220 */ /* 0x001fc80000400000 */
[----:B------:R-:W-:-:S04]  /*02e0*/  FMUL R8, R8, R9 ;  /* 0x0000000908087220 */ /* 0x000fc80000400000 */
[----:B--2---:R-:W-:-:S05]  /*02f0*/  FFMA R8, R10, R8, R13 ;  /* 0x000000080a087223 */ /* 0x004fca000000000d */
[----:B------:R-:W-:-:S04]  /*0300*/  FSETP.GEU.AND P0, PT, R8, RZ, PT ;  /* 0x000000ff0800720b */ /* 0x000fc80003f0e000 */
[----:B------:R-:W-:Y:S01]  /*0310*/  FSEL R9, R8, RZ, P0 ;  /* 0x000000ff08097208 */ /* 0x000fe20000000000 */
[----:B------:R-:W-:Y:S04]  /*0320*/  STG.E desc[UR4][R2.64], R7 ;  /* 0x0000000702007986 */ /* 0x000fe8000c101904 */
[----:B------:R-:W-:Y:S01]  /*0330*/  STG.E desc[UR4][R4.64], R9 ;  /* 0x0000000904007986 */ /* 0x000fe2000c101904 */
[----:B------:R-:W-:Y:S05]  /*0340*/  EXIT ;  /* 0x000000000000794d */ /* 0x000fea0003800000 */
.L_x_0:
[----:B------:R-:W-:-:S00]  /*0350*/  BRA `(.L_x_0) ;  /* 0xfffffffc00fc7947 */ /* 0x000fc0000383ffff */
[----:B------:R-:W-:-:S00]  /*0360*/  NOP ;  /* 0x0000000000007918 */ /* 0x000fc00000000000 */
        /* <DEDUP_REMOVED lines=9> */
.L_x_1:


//--------------------- .nv.global.init           --------------------------
	.section	.nv.global.init,"aw",@progbits
.nv.global.init:
	.type		_$_str,@object
	.size		_$_str,(_$_str_$_2 - _$_str)
_$_str:
        /*0000*/ 	.byte	0x5f, 0x5f, 0x43, 0x55, 0x44, 0x41, 0x5f, 0x46, 0x54, 0x5a, 0x00
	.type		_$_str_$_2,@object
	.size		_$_str_$_2,(.L_1 - _$_str_$_2)
_$_str_$_2:
        /*000b*/ 	.byte	0x5f, 0x5f, 0x43, 0x55, 0x44, 0x41, 0x5f, 0x50, 0x52, 0x45, 0x43, 0x5f, 0x53, 0x51, 0x52, 0x54
        /*001b*/ 	.byte	0x00
.L_1:


//--------------------- .nv.constant0.triton_poi_fused__native_batch_norm_legit_no_training_convolution_relu_1 --------------------------
	.section	.nv.constant0.triton_poi_fused__native_batch_norm_legit_no_training_convolution_relu_1,"a",@progbits
	.sectionflags	@""
	.align	4
.nv.constant0.triton_poi_fused__native_batch_norm_legit_no_training_convolution_relu_1:
	.zero		588
